	.headerflags	@"EF_CUDA_TEXMODE_UNIFIED EF_CUDA_64BIT_ADDRESS EF_CUDA_ACCELERATORS EF_CUDA_SM90 EF_CUDA_VIRTUAL_SM(EF_CUDA_SM90)"
	.elftype	@"ET_EXEC"


//--------------------- .nv.info                  --------------------------
	.section	.nv.info,"",@"SHT_CUDA_INFO"
	.align	4


	//----- nvinfo : EIATTR_REGCOUNT
	.align		4
        /*0000*/ 	.byte	0x04, 0x2f
        /*0002*/ 	.short	(.L_3 - .L_2)
	.align		4
.L_2:
        /*0004*/ 	.word	index@(triton_poi_fused__native_batch_norm_legit_no_training_add_convolution_relu_17)
        /*0008*/ 	.word	0x00000028


	//----- nvinfo : EIATTR_MIN_STACK_SIZE
	.align		4
.L_3:
        /*000c*/ 	.byte	0x04, 0x12
        /*000e*/ 	.short	(.L_5 - .L_4)
	.align		4
.L_4:
        /*0010*/ 	.word	index@(triton_poi_fused__native_batch_norm_legit_no_training_add_convolution_relu_17)
        /*0014*/ 	.word	0x00000000


	//----- nvinfo : EIATTR_FRAME_SIZE
	.align		4
.L_5:
        /*0018*/ 	.byte	0x04, 0x11
        /*001a*/ 	.short	(.L_7 - .L_6)
	.align		4
.L_6:
        /*001c*/ 	.word	index@(triton_poi_fused__native_batch_norm_legit_no_training_add_convolution_relu_17)
        /*0020*/ 	.word	0x00000000


	//----- nvinfo : EIATTR_MIN_STACK_SIZE
	.align		4
.L_7:
        /*0024*/ 	.byte	0x04, 0x12
        /*0026*/ 	.short	(.L_9 - .L_8)
	.align		4
.L_8:
        /*0028*/ 	.word	index@(triton_poi_fused__native_batch_norm_legit_no_training_add_convolution_relu_17)
        /*002c*/ 	.word	0x00000000
.L_9:


//--------------------- .nv.info.triton_poi_fused__native_batch_norm_legit_no_training_add_convolution_relu_17 --------------------------
	.section	.nv.info.triton_poi_fused__native_batch_norm_legit_no_training_add_convolution_relu_17,"",@"SHT_CUDA_INFO"
	.sectionflags	@""
	.align	4


	//----- nvinfo : EIATTR_CUDA_API_VERSION
	.align		4
        /*0000*/ 	.byte	0x04, 0x37
        /*0002*/ 	.short	(.L_11 - .L_10)
.L_10:
        /*0004*/ 	.word	0x0000007c


	//----- nvinfo : EIATTR_KPARAM_INFO
	.align		4
.L_11:
        /*0008*/ 	.byte	0x04, 0x17
        /*000a*/ 	.short	(.L_13 - .L_12)
.L_12:
        /*000c*/ 	.word	0x00000000
        /*0010*/ 	.short	0x000c
        /*0012*/ 	.short	0x0060
        /*0014*/ 	.byte	0x00, 0xf0, 0x11, 0x00


	//----- nvinfo : EIATTR_KPARAM_INFO
	.align		4
.L_13:
        /*0018*/ 	.byte	0x04, 0x17
        /*001a*/ 	.short	(.L_15 - .L_14)
.L_14:
        /*001c*/ 	.word	0x00000000
        /*0020*/ 	.short	0x000b
        /*0022*/ 	.short	0x0058
        /*0024*/ 	.byte	0x00, 0xf4, 0x21, 0x00


	//----- nvinfo : EIATTR_KPARAM_INFO
	.align		4
.L_15:
        /*0028*/ 	.byte	0x04, 0x17
        /*002a*/ 	.short	(.L_17 - .L_16)
.L_16:
        /*002c*/ 	.word	0x00000000
        /*0030*/ 	.short	0x000a
        /*0032*/ 	.short	0x0050
        /*0034*/ 	.byte	0x00, 0xf4, 0x21, 0x00


	//----- nvinfo : EIATTR_KPARAM_INFO
	.align		4
.L_17:
        /*0038*/ 	.byte	0x04, 0x17
        /*003a*/ 	.short	(.L_19 - .L_18)
.L_18:
        /*003c*/ 	.word	0x00000000
        /*0040*/ 	.short	0x0009
        /*0042*/ 	.short	0x0048
        /*0044*/ 	.byte	0x00, 0xf4, 0x21, 0x00


	//----- nvinfo : EIATTR_KPARAM_INFO
	.align		4
.L_19:
        /*0048*/ 	.byte	0x04, 0x17
        /*004a*/ 	.short	(.L_21 - .L_20)
.L_20:
        /*004c*/ 	.word	0x00000000
        /*0050*/ 	.short	0x0008
        /*0052*/ 	.short	0x0040
        /*0054*/ 	.byte	0x00, 0xf4, 0x21, 0x00


	//----- nvinfo : EIATTR_KPARAM_INFO
	.align		4
.L_21:
        /*0058*/ 	.byte	0x04, 0x17
        /*005a*/ 	.short	(.L_23 - .L_22)
.L_22:
        /*005c*/ 	.word	0x00000000
        /*0060*/ 	.short	0x0007
        /*0062*/ 	.short	0x0038
        /*0064*/ 	.byte	0x00, 0xf4, 0x21, 0x00


	//----- nvinfo : EIATTR_KPARAM_INFO
	.align		4
.L_23:
        /*0068*/ 	.byte	0x04, 0x17
        /*006a*/ 	.short	(.L_25 - .L_24)
.L_24:
        /*006c*/ 	.word	0x00000000
        /*0070*/ 	.short	0x0006
        /*0072*/ 	.short	0x0030
        /*0074*/ 	.byte	0x00, 0xf4, 0x21, 0x00


	//----- nvinfo : EIATTR_KPARAM_INFO
	.align		4
.L_25:
        /*0078*/ 	.byte	0x04, 0x17
        /*007a*/ 	.short	(.L_27 - .L_26)
.L_26:
        /*007c*/ 	.word	0x00000000
        /*0080*/ 	.short	0x0005
        /*0082*/ 	.short	0x0028
        /*0084*/ 	.byte	0x00, 0xf4, 0x21, 0x00


	//----- nvinfo : EIATTR_KPARAM_INFO
	.align		4
.L_27:
        /*0088*/ 	.byte	0x04, 0x17
        /*008a*/ 	.short	(.L_29 - .L_28)
.L_28:
        /*008c*/ 	.word	0x00000000
        /*0090*/ 	.short	0x0004
        /*0092*/ 	.short	0x0020
        /*0094*/ 	.byte	0x00, 0xf4, 0x21, 0x00


	//----- nvinfo : EIATTR_KPARAM_INFO
	.align		4
.L_29:
        /*0098*/ 	.byte	0x04, 0x17
        /*009a*/ 	.short	(.L_31 - .L_30)
.L_30:
        /*009c*/ 	.word	0x00000000
        /*00a0*/ 	.short	0x0003
        /*00a2*/ 	.short	0x0018
        /*00a4*/ 	.byte	0x00, 0xf4, 0x21, 0x00


	//----- nvinfo : EIATTR_KPARAM_INFO
	.align		4
.L_31:
        /*00a8*/ 	.byte	0x04, 0x17
        /*00aa*/ 	.short	(.L_33 - .L_32)
.L_32:
        /*00ac*/ 	.word	0x00000000
        /*00b0*/ 	.short	0x0002
        /*00b2*/ 	.short	0x0010
        /*00b4*/ 	.byte	0x00, 0xf4, 0x21, 0x00


	//----- nvinfo : EIATTR_KPARAM_INFO
	.align		4
.L_33:
        /*00b8*/ 	.byte	0x04, 0x17
        /*00ba*/ 	.short	(.L_35 - .L_34)
.L_34:
        /*00bc*/ 	.word	0x00000000
        /*00c0*/ 	.short	0x0001
        /*00c2*/ 	.short	0x0008
        /*00c4*/ 	.byte	0x00, 0xf4, 0x21, 0x00


	//----- nvinfo : EIATTR_KPARAM_INFO
	.align		4
.L_35:
        /*00c8*/ 	.byte	0x04, 0x17
        /*00ca*/ 	.short	(.L_37 - .L_36)
.L_36:
        /*00cc*/ 	.word	0x00000000
        /*00d0*/ 	.short	0x0000
        /*00d2*/ 	.short	0x0000
        /*00d4*/ 	.byte	0x00, 0xf4, 0x21, 0x00


	//----- nvinfo : EIATTR_SPARSE_MMA_MASK
	.align		4
.L_37:
        /*00d8*/ 	.byte	0x03, 0x50
        /*00da*/ 	.short	0x0000


	//----- nvinfo : EIATTR_MAXREG_COUNT
	.align		4
        /*00dc*/ 	.byte	0x03, 0x1b
        /*00de*/ 	.short	0x00ff


	//----- nvinfo : EIATTR_EXIT_INSTR_OFFSETS
	.align		4
        /*00e0*/ 	.byte	0x04, 0x1c
        /*00e2*/ 	.short	(.L_39 - .L_38)


	//   ....[0]....
.L_38:
        /*00e4*/ 	.word	0x00000d60


	//----- nvinfo : EIATTR_REQNTID
	.align		4
.L_39:
        /*00e8*/ 	.byte	0x04, 0x10
        /*00ea*/ 	.short	(.L_41 - .L_40)
.L_40:
        /*00ec*/ 	.word	0x00000080
        /*00f0*/ 	.word	0x00000001
        /*00f4*/ 	.word	0x00000001


	//----- nvinfo : EIATTR_CBANK_PARAM_SIZE
	.align		4
.L_41:
        /*00f8*/ 	.byte	0x03, 0x19
        /*00fa*/ 	.short	0x0064


	//----- nvinfo : EIATTR_PARAM_CBANK
	.align		4
        /*00fc*/ 	.byte	0x04, 0x0a
        /*00fe*/ 	.short	(.L_43 - .L_42)
	.align		4
.L_42:
        /*0100*/ 	.word	index@(.nv.constant0.triton_poi_fused__native_batch_norm_legit_no_training_add_convolution_relu_17)
        /*0104*/ 	.short	0x0210
        /*0106*/ 	.short	0x0064


	//----- nvinfo : EIATTR_SW_WAR
	.align		4
.L_43:
        /*0108*/ 	.byte	0x04, 0x36
        /*010a*/ 	.short	(.L_45 - .L_44)
.L_44:
        /*010c*/ 	.word	0x00000008
.L_45:


//--------------------- .nv.callgraph             --------------------------
	.section	.nv.callgraph,"",@"SHT_CUDA_CALLGRAPH"
	.align	4
	.sectionentsize	8
	.align		4
        /*0000*/ 	.word	0x00000000
	.align		4
        /*0004*/ 	.word	0xffffffff
	.align		4
        /*0008*/ 	.word	0x00000000
	.align		4
        /*000c*/ 	.word	0xfffffffe
	.align		4
        /*0010*/ 	.word	0x00000000
	.align		4
        /*0014*/ 	.word	0xfffffffd
	.align		4
        /*0018*/ 	.word	0x00000000
	.align		4
        /*001c*/ 	.word	0xfffffffc


//--------------------- .nv.constant4             --------------------------
	.section	.nv.constant4,"a",@progbits
	.align	8
	.align		8
.nv.constant4:
        /*0000*/ 	.dword	_$_str
	.align		8
        /*0008*/ 	.dword	_$_str_$_2


//--------------------- .text.triton_poi_fused__native_batch_norm_legit_no_training_add_convolution_relu_17 --------------------------
	.section	.text.triton_poi_fused__native_batch_norm_legit_no_training_add_convolution_relu_17,"ax",@progbits
	.align	128
        .global         triton_poi_fused__native_batch_norm_legit_no_training_add_convolution_relu_17
        .type           triton_poi_fused__native_batch_norm_legit_no_training_add_convolution_relu_17,@function
        .size           triton_poi_fused__native_batch_norm_legit_no_training_add_convolution_relu_17,(.L_x_1 - triton_poi_fused__native_batch_norm_legit_no_training_add_convolution_relu_17)
        .other          triton_poi_fused__native_batch_norm_legit_no_training_add_convolution_relu_17,@"STO_CUDA_ENTRY STV_DEFAULT"
triton_poi_fused__native_batch_norm_legit_no_training_add_convolution_relu_17:
.text.triton_poi_fused__native_batch_norm_legit_no_training_add_convolution_relu_17:
[----:B------:R-:W-:Y:S01]  /*0000*/  LDC R1, c[0x0][0x28] ;  /* 0x00000a00ff017b82 */ /* 0x000fe20000000800 */
[----:B------:R-:W1:Y:S07]  /*0010*/  S2R R0, SR_TID.X ;  /* 0x0000000000007919 */ /* 0x000e6e0000002100 */
[----:B------:R-:W2:Y:S01]  /*0020*/  LDC.64 R4, c[0x0][0x258] ;  /* 0x00009600ff047b82 */ /* 0x000ea20000000a00 */
[----:B------:R-:W-:Y:S01]  /*0030*/  ULDC.64 UR4, c[0x0][0x208] ;  /* 0x0000820000047ab9 */ /* 0x000fe20000000a00 */
[----:B------:R-:W3:Y:S06]  /*0040*/  S2R R7, SR_CTAID.X ;  /* 0x0000000000077919 */ /* 0x000eec0000002500 */
[----:B------:R-:W4:Y:S08]  /*0050*/  LDC.64 R20, c[0x0][0x250] ;  /* 0x00009400ff147b82 */ /* 0x000f300000000a00 */
[----:B------:R-:W5:Y:S08]  /*0060*/  LDC.64 R34, c[0x0][0x248] ;  /* 0x00009200ff227b82 */ /* 0x000f700000000a00 */
[----:B------:R-:W5:Y:S01]  /*0070*/  LDC.64 R12, c[0x0][0x260] ;  /* 0x00009800ff0c7b82 */ /* 0x000f620000000a00 */
[----:B-1----:R-:W-:-:S07]  /*0080*/  SHF.L.U32 R0, R0, 0x2, RZ ;  /* 0x0000000200007819 */ /* 0x002fce00000006ff */
[----:B------:R-:W1:Y:S01]  /*0090*/  LDC.64 R8, c[0x0][0x268] ;  /* 0x00009a00ff087b82 */ /* 0x000e620000000a00 */
[----:B---3--:R-:W-:Y:S02]  /*00a0*/  SHF.R.S32.HI R3, RZ, 0x15, R7 ;  /* 0x00000015ff037819 */ /* 0x008fe40000011407 */
[----:B------:R-:W-:Y:S02]  /*00b0*/  LOP3.LUT R0, R0, 0x1fc, RZ, 0xc0, !PT ;  /* 0x000001fc00007812 */ /* 0x000fe400078ec0ff */
[----:B------:R-:W-:-:S03]  /*00c0*/  SGXT R3, R3, 0x1 ;  /* 0x000000010303781a */ /* 0x000fc60000000200 */
[----:B------:R-:W3:Y:S01]  /*00d0*/  LDC.64 R30, c[0x0][0x230] ;  /* 0x00008c00ff1e7b82 */ /* 0x000ee20000000a00 */
[----:B------:R-:W-:-:S04]  /*00e0*/  LEA R0, R7, R0, 0xa ;  /* 0x0000000007007211 */ /* 0x000fc800078e50ff */
[----:B------:R-:W-:Y:S01]  /*00f0*/  LEA.HI R3, R3, R0, RZ, 0x9 ;  /* 0x0000000003037211 */ /* 0x000fe200078f48ff */
[----:B------:R-:W-:Y:S02]  /*0100*/  HFMA2.MMA R29, -RZ, RZ, 1.625, 0 ;  /* 0x3e800000ff1d7435 */ /* 0x000fe400000001ff */
[----:B------:R-:W3:Y:S01]  /*0110*/  LDC.64 R36, c[0x0][0x220] ;  /* 0x00008800ff247b82 */ /* 0x000ee20000000a00 */
[----:B------:R-:W-:-:S04]  /*0120*/  LOP3.LUT R3, R3, 0xfffffe00, RZ, 0xc0, !PT ;  /* 0xfffffe0003037812 */ /* 0x000fc800078ec0ff */
[----:B------:R-:W-:-:S05]  /*0130*/  IADD3 R28, R0, -R3, RZ ;  /* 0x80000003001c7210 */ /* 0x000fca0007ffe0ff */
[----:B--2---:R-:W-:-:S06]  /*0140*/  IMAD.WIDE R4, R28, 0x4, R4 ;  /* 0x000000041c047825 */ /* 0x004fcc00078e0204 */
[----:B------:R-:W2:Y:S01]  /*0150*/  LDG.E.EL.128 R4, desc[UR4][R4.64] ;  /* 0x0000000404047981 */ /* 0x000ea2000c2e1d00 */
[----:B----4-:R-:W-:-:S04]  /*0160*/  IMAD.WIDE R20, R28, 0x4, R20 ;  /* 0x000000041c147825 */ /* 0x010fc800078e0214 */
[----:B-----5:R-:W-:Y:S02]  /*0170*/  IMAD.WIDE R34, R0, 0x4, R34 ;  /* 0x0000000400227825 */ /* 0x020fe400078e0222 */
[----:B------:R-:W4:Y:S04]  /*0180*/  LDG.E.EL.128 R20, desc[UR4][R20.64] ;  /* 0x0000000414147981 */ /* 0x000f28000c2e1d00 */
[----:B------:R-:W4:Y:S01]  /*0190*/  LDG.E.128 R16, desc[UR4][R34.64] ;  /* 0x0000000422107981 */ /* 0x000f22000c1e1d00 */
[----:B0-----:R-:W-:-:S03]  /*01a0*/  IMAD.WIDE R12, R28, 0x4, R12 ;  /* 0x000000041c0c7825 */ /* 0x001fc600078e020c */
[----:B------:R0:W5:Y:S01]  /*01b0*/  LDG.E.128 R24, desc[UR4][R34.64+0x800] ;  /* 0x0008000422187981 */ /* 0x000162000c1e1d00 */
[----:B-1----:R-:W-:-:S03]  /*01c0*/  IMAD.WIDE R8, R28, 0x4, R8 ;  /* 0x000000041c087825 */ /* 0x002fc600078e0208 */
[----:B------:R-:W4:Y:S04]  /*01d0*/  LDG.E.EL.128 R12, desc[UR4][R12.64] ;  /* 0x000000040c0c7981 */ /* 0x000f28000c2e1d00 */
[----:B------:R-:W4:Y:S01]  /*01e0*/  LDG.E.EL.128 R8, desc[UR4][R8.64] ;  /* 0x0000000408087981 */ /* 0x000f22000c2e1d00 */
[----:B--2---:R-:W-:Y:S01]  /*01f0*/  FADD R32, R5, 9.9999997473787516356e-06 ;  /* 0x3727c5ac05207421 */ /* 0x004fe20000000000 */
[----:B------:R-:W-:-:S05]  /*0200*/  FADD R2, R4, 9.9999997473787516356e-06 ;  /* 0x3727c5ac04027421 */ /* 0x000fca0000000000 */
[----:B------:R-:W1:Y:S01]  /*0210*/  MUFU.SQRT R32, R32 ;  /* 0x0000002000207308 */ /* 0x000e620000002000 */
[----:B---3--:R-:W-:-:S07]  /*0220*/  IMAD.WIDE R4, R28, 0x4, R30 ;  /* 0x000000041c047825 */ /* 0x008fce00078e021e */
[----:B------:R-:W2:Y:S01]  /*0230*/  MUFU.SQRT R2, R2 ;  /* 0x0000000200027308 */ /* 0x000ea20000002000 */
[----:B0-----:R-:W-:Y:S01]  /*0240*/  FADD R34, R7, 9.9999997473787516356e-06 ;  /* 0x3727c5ac07227421 */ /* 0x001fe20000000000 */
[----:B------:R-:W-:Y:S02]  /*0250*/  FADD R33, R6, 9.9999997473787516356e-06 ;  /* 0x3727c5ac06217421 */ /* 0x000fe40000000000 */
[----:B------:R-:W3:Y:S01]  /*0260*/  LDG.E.EL.128 R4, desc[UR4][R4.64] ;  /* 0x0000000404047981 */ /* 0x000ee2000c2e1d00 */
[----:B-1----:R-:W-:-:S03]  /*0270*/  FSETP.GT.AND P5, PT, R32, 8.50705917302346158658e+37, PT ;  /* 0x7e8000002000780b */ /* 0x002fc60003fa4000 */
[----:B------:R-:W0:Y:S01]  /*0280*/  MUFU.SQRT R34, R34 ;  /* 0x0000002200227308 */ /* 0x000e220000002000 */
[----:B------:R-:W-:Y:S02]  /*0290*/  FSETP.GEU.AND P3, PT, R32, 1.175494350822287508e-38, PT ;  /* 0x008000002000780b */ /* 0x000fe40003f6e000 */
[----:B--2---:R-:W-:-:S05]  /*02a0*/  FSETP.GT.AND P6, PT, R2, 8.50705917302346158658e+37, PT ;  /* 0x7e8000000200780b */ /* 0x004fca0003fc4000 */
[----:B------:R-:W1:Y:S01]  /*02b0*/  MUFU.SQRT R33, R33 ;  /* 0x0000002100217308 */ /* 0x000e620000002000 */
[----:B------:R-:W-:Y:S01]  /*02c0*/  FSETP.GEU.AND P4, PT, R2, 1.175494350822287508e-38, PT ;  /* 0x008000000200780b */ /* 0x000fe20003f8e000 */
[----:B------:R-:W-:Y:S01]  /*02d0*/  @P5 FMUL R32, R32, 0.25 ;  /* 0x3e80000020205820 */ /* 0x000fe20000400000 */
[----:B0-----:R-:W-:-:S03]  /*02e0*/  FSETP.GT.AND P1, PT, R34, 8.50705917302346158658e+37, PT ;  /* 0x7e8000002200780b */ /* 0x001fc60003f24000 */
[----:B------:R-:W-:Y:S02]  /*02f0*/  @!P3 FMUL R32, R32, 16777216 ;  /* 0x4b8000002020b820 */ /* 0x000fe40000400000 */
[----:B------:R-:W-:Y:S01]  /*0300*/  @P6 FMUL R2, R2, 0.25 ;  /* 0x3e80000002026820 */ /* 0x000fe20000400000 */
[----:B------:R-:W-:Y:S02]  /*0310*/  FSEL R3, R29, 1, P6 ;  /* 0x3f8000001d037808 */ /* 0x000fe40003000000 */
[----:B-1----:R-:W-:-:S03]  /*0320*/  FSETP.GT.AND P2, PT, R33, 8.50705917302346158658e+37, PT ;  /* 0x7e8000002100780b */ /* 0x002fc60003f44000 */
[----:B------:R-:W-:Y:S01]  /*0330*/  @!P4 FMUL R2, R2, 16777216 ;  /* 0x4b8000000202c820 */ /* 0x000fe20000400000 */
[C---:B------:R-:W-:Y:S02]  /*0340*/  FSETP.GEU.AND P6, PT, R34.reuse, 1.175494350822287508e-38, PT ;  /* 0x008000002200780b */ /* 0x040fe40003fce000 */
[----:B------:R-:W-:Y:S01]  /*0350*/  FSETP.GEU.AND P0, PT, R33, 1.175494350822287508e-38, PT ;  /* 0x008000002100780b */ /* 0x000fe20003f0e000 */
[----:B------:R-:W0:Y:S01]  /*0360*/  MUFU.RCP R30, R2 ;  /* 0x00000002001e7308 */ /* 0x000e220000001000 */
[----:B------:R-:W-:Y:S01]  /*0370*/  FSEL R35, R29, 1, P5 ;  /* 0x3f8000001d237808 */ /* 0x000fe20002800000 */
[----:B------:R-:W-:-:S06]  /*0380*/  @P1 FMUL R34, R34, 0.25 ;  /* 0x3e80000022221820 */ /* 0x000fcc0000400000 */
[----:B------:R-:W1:Y:S01]  /*0390*/  MUFU.RCP R32, R32 ;  /* 0x0000002000207308 */ /* 0x000e620000001000 */
[----:B------:R-:W-:Y:S01]  /*03a0*/  @P2 FMUL R33, R33, 0.25 ;  /* 0x3e80000021212820 */ /* 0x000fe20000400000 */
[----:B------:R-:W-:Y:S01]  /*03b0*/  @!P6 FMUL R34, R34, 16777216 ;  /* 0x4b8000002222e820 */ /* 0x000fe20000400000 */
[----:B------:R-:W-:Y:S01]  /*03c0*/  @!P4 FMUL R3, R3, 16777216 ;  /* 0x4b8000000303c820 */ /* 0x000fe20000400000 */
[----:B------:R-:W-:Y:S01]  /*03d0*/  @!P3 FMUL R35, R35, 16777216 ;  /* 0x4b8000002323b820 */ /* 0x000fe20000400000 */
[----:B------:R-:W-:Y:S02]  /*03e0*/  @!P0 FMUL R33, R33, 16777216 ;  /* 0x4b80000021218820 */ /* 0x000fe40000400000 */
[----:B0-----:R-:W-:Y:S01]  /*03f0*/  FMUL R30, R30, R3 ;  /* 0x000000031e1e7220 */ /* 0x001fe20000400000 */
[----:B------:R0:W2:Y:S01]  /*0400*/  MUFU.RCP R31, R34 ;  /* 0x00000022001f7308 */ /* 0x0000a20000001000 */
[----:B-1----:R-:W-:-:S07]  /*0410*/  FMUL R3, R32, R35 ;  /* 0x0000002320037220 */ /* 0x002fce0000400000 */
[----:B------:R-:W1:Y:S01]  /*0420*/  MUFU.RCP R33, R33 ;  /* 0x0000002100217308 */ /* 0x000e620000001000 */
[----:B0-----:R-:W0:Y:S01]  /*0430*/  LDC.64 R34, c[0x0][0x210] ;  /* 0x00008400ff227b82 */ /* 0x001e220000000a00 */
[C---:B------:R-:W-:Y:S02]  /*0440*/  FSEL R32, R29.reuse, 1, P1 ;  /* 0x3f8000001d207808 */ /* 0x040fe40000800000 */
[----:B------:R-:W-:Y:S01]  /*0450*/  FSEL R2, R29, 1, P2 ;  /* 0x3f8000001d027808 */ /* 0x000fe20001000000 */
[--C-:B----4-:R-:W-:Y:S01]  /*0460*/  FADD R16, R16, -R20.reuse ;  /* 0x8000001410107221 */ /* 0x110fe20000000000 */
[----:B-----5:R-:W-:Y:S01]  /*0470*/  FADD R24, R24, -R20 ;  /* 0x8000001418187221 */ /* 0x020fe20000000000 */
[----:B------:R-:W-:Y:S01]  /*0480*/  @!P6 FMUL R32, R32, 16777216 ;  /* 0x4b8000002020e820 */ /* 0x000fe20000400000 */
[--C-:B------:R-:W-:Y:S01]  /*0490*/  FADD R20, R17, -R21.reuse ;  /* 0x8000001511147221 */ /* 0x100fe20000000000 */
[----:B------:R-:W-:Y:S01]  /*04a0*/  @!P0 FMUL R2, R2, 16777216 ;  /* 0x4b80000002028820 */ /* 0x000fe20000400000 */
[----:B------:R-:W-:Y:S01]  /*04b0*/  FADD R25, R25, -R21 ;  /* 0x8000001519197221 */ /* 0x000fe20000000000 */
[----:B--2---:R-:W-:Y:S01]  /*04c0*/  FMUL R31, R31, R32 ;  /* 0x000000201f1f7220 */ /* 0x004fe20000400000 */
[--C-:B------:R-:W-:Y:S01]  /*04d0*/  FADD R17, R18, -R22.reuse ;  /* 0x8000001612117221 */ /* 0x100fe20000000000 */
[----:B------:R-:W-:Y:S01]  /*04e0*/  FADD R21, R26, -R22 ;  /* 0x800000161a157221 */ /* 0x000fe20000000000 */
[--C-:B------:R-:W-:Y:S01]  /*04f0*/  FADD R32, R19, -R23.reuse ;  /* 0x8000001713207221 */ /* 0x100fe20000000000 */
[----:B-1----:R-:W-:Y:S01]  /*0500*/  FMUL R2, R33, R2 ;  /* 0x0000000221027220 */ /* 0x002fe20000400000 */
[----:B------:R-:W-:Y:S01]  /*0510*/  FADD R33, R27, -R23 ;  /* 0x800000171b217221 */ /* 0x000fe20000000000 */
[C---:B------:R-:W-:Y:S01]  /*0520*/  FMUL R19, R30.reuse, R16 ;  /* 0x000000101e137220 */ /* 0x040fe20000400000 */
[C---:B------:R-:W-:Y:S01]  /*0530*/  FMUL R20, R3.reuse, R20 ;  /* 0x0000001403147220 */ /* 0x040fe20000400000 */
[----:B------:R-:W-:Y:S01]  /*0540*/  FMUL R23, R30, R24 ;  /* 0x000000181e177220 */ /* 0x000fe20000400000 */
[----:B------:R-:W-:Y:S01]  /*0550*/  FMUL R16, R3, R25 ;  /* 0x0000001903107220 */ /* 0x000fe20000400000 */
[C---:B------:R-:W-:Y:S01]  /*0560*/  FMUL R17, R2.reuse, R17 ;  /* 0x0000001102117220 */ /* 0x040fe20000400000 */
[----:B------:R-:W-:Y:S01]  /*0570*/  FMUL R25, R2, R21 ;  /* 0x0000001502197220 */ /* 0x000fe20000400000 */
[C-C-:B------:R-:W-:Y:S01]  /*0580*/  FFMA R2, R12.reuse, R19, R8.reuse ;  /* 0x000000130c027223 */ /* 0x140fe20000000008 */
[C-C-:B------:R-:W-:Y:S01]  /*0590*/  FFMA R3, R13.reuse, R20, R9.reuse ;  /* 0x000000140d037223 */ /* 0x140fe20000000009 */
[----:B------:R-:W-:Y:S01]  /*05a0*/  FFMA R8, R12, R23, R8 ;  /* 0x000000170c087223 */ /* 0x000fe20000000008 */
[----:B------:R-:W-:Y:S01]  /*05b0*/  FFMA R9, R13, R16, R9 ;  /* 0x000000100d097223 */ /* 0x000fe20000000009 */
[----:B------:R-:W-:Y:S01]  /*05c0*/  IMAD.WIDE R20, R28, 0x4, R36 ;  /* 0x000000041c147825 */ /* 0x000fe200078e0224 */
[----:B------:R-:W1:Y:S03]  /*05d0*/  LDC.64 R12, c[0x0][0x228] ;  /* 0x00008a00ff0c7b82 */ /* 0x000e660000000a00 */
[----:B0-----:R-:W-:-:S04]  /*05e0*/  IMAD.WIDE R34, R0, 0x4, R34 ;  /* 0x0000000400227825 */ /* 0x001fc800078e0222 */
[C-C-:B------:R-:W-:Y:S01]  /*05f0*/  FFMA R30, R14.reuse, R17, R10.reuse ;  /* 0x000000110e1e7223 */ /* 0x140fe2000000000a */
[----:B------:R-:W-:Y:S01]  /*0600*/  FFMA R10, R14, R25, R10 ;  /* 0x000000190e0a7223 */ /* 0x000fe2000000000a */
[----:B------:R-:W2:Y:S04]  /*0610*/  LDG.E.EL.128 R20, desc[UR4][R20.64] ;  /* 0x0000000414147981 */ /* 0x000ea8000c2e1d00 */
[----:B------:R-:W2:Y:S04]  /*0620*/  LDG.E.128 R16, desc[UR4][R34.64+0x800] ;  /* 0x0008000422107981 */ /* 0x000ea8000c1e1d00 */
[----:B------:R-:W4:Y:S01]  /*0630*/  LDG.E.128 R24, desc[UR4][R34.64] ;  /* 0x0000000422187981 */ /* 0x000f22000c1e1d00 */
[C---:B------:R-:W-:Y:S01]  /*0640*/  FMUL R32, R31.reuse, R32 ;  /* 0x000000201f207220 */ /* 0x040fe20000400000 */
[----:B------:R-:W-:-:S03]  /*0650*/  FMUL R14, R31, R33 ;  /* 0x000000211f0e7220 */ /* 0x000fc60000400000 */
[----:B------:R-:W-:Y:S01]  /*0660*/  FFMA R31, R15, R32, R11 ;  /* 0x000000200f1f7223 */ /* 0x000fe2000000000b */
[----:B-1----:R-:W-:-:S04]  /*0670*/  IMAD.WIDE R12, R28, 0x4, R12 ;  /* 0x000000041c0c7825 */ /* 0x002fc800078e020c */
[----:B------:R-:W-:Y:S02]  /*0680*/  FFMA R11, R15, R14, R11 ;  /* 0x0000000e0f0b7223 */ /* 0x000fe4000000000b */
[----:B------:R-:W5:Y:S01]  /*0690*/  LDG.E.EL.128 R12, desc[UR4][R12.64] ;  /* 0x000000040c0c7981 */ /* 0x000f62000c2e1d00 */
[----:B---3--:R-:W-:-:S04]  /*06a0*/  FADD R4, R4, 9.9999997473787516356e-06 ;  /* 0x3727c5ac04047421 */ /* 0x008fc80000000000 */
[----:B------:R-:W0:Y:S01]  /*06b0*/  MUFU.SQRT R32, R4 ;  /* 0x0000000400207308 */ /* 0x000e220000002000 */
[----:B------:R-:W-:Y:S01]  /*06c0*/  FADD R7, R7, 9.9999997473787516356e-06 ;  /* 0x3727c5ac07077421 */ /* 0x000fe20000000000 */
[----:B------:R-:W-:Y:S01]  /*06d0*/  FADD R33, R5, 9.9999997473787516356e-06 ;  /* 0x3727c5ac05217421 */ /* 0x000fe20000000000 */
[----:B------:R-:W-:-:S05]  /*06e0*/  FADD R5, R6, 9.9999997473787516356e-06 ;  /* 0x3727c5ac06057421 */ /* 0x000fca0000000000 */
[----:B------:R-:W1:Y:S01]  /*06f0*/  MUFU.SQRT R6, R7 ;  /* 0x0000000700067308 */ /* 0x000e620000002000 */
[C---:B0-----:R-:W-:Y:S02]  /*0700*/  FSETP.GT.AND P6, PT, R32.reuse, 8.50705917302346158658e+37, PT ;  /* 0x7e8000002000780b */ /* 0x041fe40003fc4000 */
[----:B------:R-:W-:Y:S02]  /*0710*/  FSETP.GEU.AND P5, PT, R32, 1.175494350822287508e-38, PT ;  /* 0x008000002000780b */ /* 0x000fe40003fae000 */
[----:B------:R-:W-:Y:S02]  /*0720*/  FSEL R37, R29, 1, P6 ;  /* 0x3f8000001d257808 */ /* 0x000fe40003000000 */
[----:B-1----:R-:W-:-:S07]  /*0730*/  FSETP.GT.AND P1, PT, R6, 8.50705917302346158658e+37, PT ;  /* 0x7e8000000600780b */ /* 0x002fce0003f24000 */
[----:B------:R-:W-:Y:S01]  /*0740*/  @P6 FMUL R32, R32, 0.25 ;  /* 0x3e80000020206820 */ /* 0x000fe20000400000 */
[C---:B------:R-:W-:Y:S01]  /*0750*/  FSETP.GEU.AND P6, PT, R6.reuse, 1.175494350822287508e-38, PT ;  /* 0x008000000600780b */ /* 0x040fe20003fce000 */
[----:B------:R-:W0:Y:S08]  /*0760*/  MUFU.SQRT R33, R33 ;  /* 0x0000002100217308 */ /* 0x000e300000002000 */
[----:B------:R-:W1:Y:S01]  /*0770*/  MUFU.SQRT R5, R5 ;  /* 0x0000000500057308 */ /* 0x000e620000002000 */
[----:B------:R-:W-:-:S04]  /*0780*/  @P1 FMUL R6, R6, 0.25 ;  /* 0x3e80000006061820 */ /* 0x000fc80000400000 */
[----:B------:R-:W-:Y:S01]  /*0790*/  @!P6 FMUL R6, R6, 16777216 ;  /* 0x4b8000000606e820 */ /* 0x000fe20000400000 */
[----:B------:R-:W-:Y:S01]  /*07a0*/  @!P5 FMUL R32, R32, 16777216 ;  /* 0x4b8000002020d820 */ /* 0x000fe20000400000 */
[----:B0-----:R-:W-:-:S04]  /*07b0*/  FSETP.GT.AND P4, PT, R33, 8.50705917302346158658e+37, PT ;  /* 0x7e8000002100780b */ /* 0x001fc80003f84000 */
[----:B------:R-:W0:Y:S01]  /*07c0*/  MUFU.RCP R6, R6 ;  /* 0x0000000600067308 */ /* 0x000e220000001000 */
[----:B-1----:R-:W-:Y:S02]  /*07d0*/  FSETP.GT.AND P2, PT, R5, 8.50705917302346158658e+37, PT ;  /* 0x7e8000000500780b */ /* 0x002fe40003f44000 */
[----:B------:R-:W-:-:S05]  /*07e0*/  FSETP.GEU.AND P3, PT, R33, 1.175494350822287508e-38, PT ;  /* 0x008000002100780b */ /* 0x000fca0003f6e000 */
[----:B------:R1:W-:Y:S01]  /*07f0*/  MUFU.RCP R4, R32 ;  /* 0x0000002000047308 */ /* 0x0003e20000001000 */
[----:B------:R-:W-:Y:S02]  /*0800*/  FSEL R36, R29, 1, P2 ;  /* 0x3f8000001d247808 */ /* 0x000fe40001000000 */
[----:B------:R-:W-:Y:S02]  /*0810*/  FSETP.GEU.AND P0, PT, R5, 1.175494350822287508e-38, PT ;  /* 0x008000000500780b */ /* 0x000fe40003f0e000 */
[C---:B-1----:R-:W-:Y:S02]  /*0820*/  FSEL R32, R29.reuse, 1, P4 ;  /* 0x3f8000001d207808 */ /* 0x042fe40002000000 */
[----:B------:R-:W-:Y:S01]  /*0830*/  FSEL R29, R29, 1, P1 ;  /* 0x3f8000001d1d7808 */ /* 0x000fe20000800000 */
[----:B------:R-:W-:-:S04]  /*0840*/  @P4 FMUL R33, R33, 0.25 ;  /* 0x3e80000021214820 */ /* 0x000fc80000400000 */
[----:B------:R-:W-:Y:S01]  /*0850*/  @!P6 FMUL R29, R29, 16777216 ;  /* 0x4b8000001d1de820 */ /* 0x000fe20000400000 */
[----:B------:R-:W-:-:S03]  /*0860*/  @P2 FMUL R5, R5, 0.25 ;  /* 0x3e80000005052820 */ /* 0x000fc60000400000 */
[----:B0-----:R-:W-:Y:S02]  /*0870*/  FMUL R29, R6, R29 ;  /* 0x0000001d061d7220 */ /* 0x001fe40000400000 */
[----:B------:R-:W0:Y:S01]  /*0880*/  LDC.64 R6, c[0x0][0x240] ;  /* 0x00009000ff067b82 */ /* 0x000e220000000a00 */
[----:B------:R-:W-:Y:S01]  /*0890*/  @!P3 FMUL R33, R33, 16777216 ;  /* 0x4b8000002121b820 */ /* 0x000fe20000400000 */
[----:B------:R-:W-:Y:S01]  /*08a0*/  @!P0 FMUL R5, R5, 16777216 ;  /* 0x4b80000005058820 */ /* 0x000fe20000400000 */
[--C-:B--2---:R-:W-:Y:S01]  /*08b0*/  FADD R19, R19, R23.reuse ;  /* 0x0000001713137221 */ /* 0x104fe20000000000 */
[--C-:B------:R-:W-:Y:S01]  /*08c0*/  FADD R18, R18, R22.reuse ;  /* 0x0000001612127221 */ /* 0x100fe20000000000 */
[----:B----4-:R-:W-:Y:S01]  /*08d0*/  FADD R27, R27, R23 ;  /* 0x000000171b1b7221 */ /* 0x010fe20000000000 */
[----:B------:R-:W-:Y:S02]  /*08e0*/  FADD R26, R26, R22 ;  /* 0x000000161a1a7221 */ /* 0x000fe40000000000 */
[----:B------:R-:W1:Y:S01]  /*08f0*/  LDC.64 R22, c[0x0][0x238] ;  /* 0x00008e00ff167b82 */ /* 0x000e620000000a00 */
[----:B------:R-:W2:Y:S08]  /*0900*/  MUFU.RCP R33, R33 ;  /* 0x0000002100217308 */ /* 0x000eb00000001000 */
[----:B------:R-:W3:Y:S01]  /*0910*/  MUFU.RCP R5, R5 ;  /* 0x0000000500057308 */ /* 0x000ee20000001000 */
[----:B------:R-:W-:Y:S01]  /*0920*/  @!P3 FMUL R32, R32, 16777216 ;  /* 0x4b8000002020b820 */ /* 0x000fe20000400000 */
[----:B------:R-:W-:Y:S01]  /*0930*/  @!P0 FMUL R36, R36, 16777216 ;  /* 0x4b80000024248820 */ /* 0x000fe20000400000 */
[----:B------:R-:W-:Y:S01]  /*0940*/  @!P5 FMUL R37, R37, 16777216 ;  /* 0x4b8000002525d820 */ /* 0x000fe20000400000 */
[--C-:B------:R-:W-:Y:S01]  /*0950*/  FADD R16, R16, R20.reuse ;  /* 0x0000001410107221 */ /* 0x100fe20000000000 */
[----:B------:R-:W-:Y:S01]  /*0960*/  FADD R24, R24, R20 ;  /* 0x0000001418187221 */ /* 0x000fe20000000000 */
[--C-:B------:R-:W-:Y:S01]  /*0970*/  FADD R17, R17, R21.reuse ;  /* 0x0000001511117221 */ /* 0x100fe20000000000 */
[----:B--2---:R-:W-:Y:S01]  /*0980*/  FMUL R32, R33, R32 ;  /* 0x0000002021207220 */ /* 0x004fe20000400000 */
[----:B------:R-:W-:Y:S01]  /*0990*/  FADD R25, R25, R21 ;  /* 0x0000001519197221 */ /* 0x000fe20000000000 */
[----:B0-----:R-:W-:-:S04]  /*09a0*/  IMAD.WIDE R20, R28, 0x4, R6 ;  /* 0x000000041c147825 */ /* 0x001fc800078e0206 */
[----:B------:R-:W-:Y:S01]  /*09b0*/  FMUL R4, R4, R37 ;  /* 0x0000002504047220 */ /* 0x000fe20000400000 */
[C---:B-----5:R-:W-:Y:S01]  /*09c0*/  FADD R7, -R12.reuse, R16 ;  /* 0x000000100c077221 */ /* 0x060fe20000000100 */
[----:B---3--:R-:W-:Y:S01]  /*09d0*/  FMUL R33, R5, R36 ;  /* 0x0000002405217220 */ /* 0x008fe20000400000 */
[----:B------:R-:W-:Y:S01]  /*09e0*/  FADD R5, -R12, R24 ;  /* 0x000000180c057221 */ /* 0x000fe20000000100 */
[----:B-1----:R-:W-:-:S04]  /*09f0*/  IMAD.WIDE R22, R28, 0x4, R22 ;  /* 0x000000041c167825 */ /* 0x002fc800078e0216 */
[C---:B------:R-:W-:Y:S01]  /*0a00*/  FMUL R28, R4.reuse, R7 ;  /* 0x00000007041c7220 */ /* 0x040fe20000400000 */
[----:B------:R-:W-:Y:S02]  /*0a10*/  FMUL R12, R4, R5 ;  /* 0x00000005040c7220 */ /* 0x000fe40000400000 */
[----:B------:R-:W2:Y:S04]  /*0a20*/  LDG.E.EL.128 R4, desc[UR4][R22.64] ;  /* 0x0000000416047981 */ /* 0x000ea8000c2e1d00 */
[----:B------:R-:W2:Y:S04]  /*0a30*/  LDG.E.EL.128 R20, desc[UR4][R20.64] ;  /* 0x0000000414147981 */ /* 0x000ea8000c2e1d00 */
[----:B------:R-:W-:Y:S04]  /*0a40*/  STG.E.128 desc[UR4][R34.64], R24 ;  /* 0x0000001822007986 */ /* 0x000fe8000c101d04 */
[----:B------:R-:W-:Y:S01]  /*0a50*/  STG.E.128 desc[UR4][R34.64+0x800], R16 ;  /* 0x0008001022007986 */ /* 0x000fe2000c101d04 */
[C-C-:B--2---:R-:W-:Y:S01]  /*0a60*/  FFMA R37, R4.reuse, R12, R20.reuse ;  /* 0x0000000c04257223 */ /* 0x144fe20000000014 */
[----:B------:R-:W-:Y:S01]  /*0a70*/  FFMA R28, R4, R28, R20 ;  /* 0x0000001c041c7223 */ /* 0x000fe20000000014 */
[----:B------:R-:W-:-:S04]  /*0a80*/  FADD R4, -R13, R25 ;  /* 0x000000190d047221 */ /* 0x000fc80000000100 */
[----:B------:R-:W-:Y:S01]  /*0a90*/  FMUL R4, R32, R4 ;  /* 0x0000000420047220 */ /* 0x000fe20000400000 */
[----:B------:R-:W-:-:S03]  /*0aa0*/  FADD R13, -R13, R17 ;  /* 0x000000110d0d7221 */ /* 0x000fc60000000100 */
[----:B------:R-:W-:Y:S01]  /*0ab0*/  FFMA R12, R5, R4, R21 ;  /* 0x00000004050c7223 */ /* 0x000fe20000000015 */
[----:B------:R-:W-:Y:S01]  /*0ac0*/  FADD R4, -R14, R26 ;  /* 0x0000001a0e047221 */ /* 0x000fe20000000100 */
[----:B------:R-:W-:Y:S01]  /*0ad0*/  FMUL R32, R32, R13 ;  /* 0x0000000d20207220 */ /* 0x000fe20000400000 */
[----:B------:R-:W-:Y:S02]  /*0ae0*/  FADD R14, -R14, R18 ;  /* 0x000000120e0e7221 */ /* 0x000fe40000000100 */
[----:B------:R-:W-:Y:S01]  /*0af0*/  FMUL R13, R33, R4 ;  /* 0x00000004210d7220 */ /* 0x000fe20000400000 */
[----:B------:R-:W-:Y:S01]  /*0b00*/  FADD R4, -R15, R27 ;  /* 0x0000001b0f047221 */ /* 0x000fe20000000100 */
[----:B------:R-:W-:Y:S01]  /*0b10*/  FMUL R33, R33, R14 ;  /* 0x0000000e21217220 */ /* 0x000fe20000400000 */
[----:B------:R-:W-:Y:S02]  /*0b20*/  FFMA R32, R5, R32, R21 ;  /* 0x0000002005207223 */ /* 0x000fe40000000015 */
[----:B------:R-:W-:-:S02]  /*0b30*/  FMUL R14, R29, R4 ;  /* 0x000000041d0e7220 */ /* 0x000fc40000400000 */
[----:B------:R-:W0:Y:S01]  /*0b40*/  LDC.64 R4, c[0x0][0x218] ;  /* 0x00008600ff047b82 */ /* 0x000e220000000a00 */
[----:B------:R-:W-:-:S04]  /*0b50*/  FADD R20, -R15, R19 ;  /* 0x000000130f147221 */ /* 0x000fc80000000100 */
[----:B------:R-:W-:Y:S01]  /*0b60*/  FMUL R20, R29, R20 ;  /* 0x000000141d147220 */ /* 0x000fe20000400000 */
[C-C-:B------:R-:W-:Y:S01]  /*0b70*/  FFMA R13, R6.reuse, R13, R22.reuse ;  /* 0x0000000d060d7223 */ /* 0x140fe20000000016 */
[----:B------:R-:W-:Y:S01]  /*0b80*/  FFMA R33, R6, R33, R22 ;  /* 0x0000002106217223 */ /* 0x000fe20000000016 */
[----:B------:R-:W-:Y:S01]  /*0b90*/  FSETP.GEU.AND P6, PT, R37, -R2, PT ;  /* 0x800000022500720b */ /* 0x000fe20003fce000 */
[C---:B------:R-:W-:Y:S01]  /*0ba0*/  FFMA R20, R7.reuse, R20, R23 ;  /* 0x0000001407147223 */ /* 0x040fe20000000017 */
[----:B------:R-:W-:Y:S01]  /*0bb0*/  FADD R2, R2, R37 ;  /* 0x0000002502027221 */ /* 0x000fe20000000000 */
[----:B------:R-:W-:Y:S01]  /*0bc0*/  FFMA R6, R7, R14, R23 ;  /* 0x0000000e07067223 */ /* 0x000fe20000000017 */
[----:B------:R-:W-:Y:S01]  /*0bd0*/  FSETP.GEU.AND P3, PT, R28, -R8, PT ;  /* 0x800000081c00720b */ /* 0x000fe20003f6e000 */
[----:B------:R-:W-:Y:S01]  /*0be0*/  FADD R28, R8, R28 ;  /* 0x0000001c081c7221 */ /* 0x000fe20000000000 */
        /* <DEDUP_REMOVED lines=10> */
[----:B------:R-:W-:Y:S01]  /*0c90*/  FSEL R8, R2, RZ, P6 ;  /* 0x000000ff02087208 */ /* 0x000fe20003000000 */
[----:B------:R-:W-:Y:S01]  /*0ca0*/  FADD R11, R31, R6 ;  /* 0x000000061f0b7221 */ /* 0x000fe20000000000 */
[----:B------:R-:W-:Y:S01]  /*0cb0*/  FSETP.GEU.AND P6, PT, R6, -R31, PT ;  /* 0x8000001f0600720b */ /* 0x000fe20003fce000 */
[----:B0-----:R-:W-:Y:S01]  /*0cc0*/  IMAD.WIDE R2, R0, 0x4, R4 ;  /* 0x0000000400027825 */ /* 0x001fe200078e0204 */
[----:B------:R-:W-:-:S02]  /*0cd0*/  FSEL R9, R12, RZ, P5 ;  /* 0x000000ff0c097208 */ /* 0x000fc40002800000 */
[----:B------:R-:W-:Y:S02]  /*0ce0*/  FSEL R10, R13, RZ, P4 ;  /* 0x000000ff0d0a7208 */ /* 0x000fe40002000000 */
[----:B------:R-:W-:Y:S02]  /*0cf0*/  FSEL R4, R28, RZ, P3 ;  /* 0x000000ff1c047208 */ /* 0x000fe40001800000 */
[----:B------:R-:W-:Y:S02]  /*0d00*/  FSEL R5, R32, RZ, P2 ;  /* 0x000000ff20057208 */ /* 0x000fe40001000000 */
[----:B------:R-:W-:Y:S02]  /*0d10*/  FSEL R6, R33, RZ, P1 ;  /* 0x000000ff21067208 */ /* 0x000fe40000800000 */
[----:B------:R-:W-:Y:S02]  /*0d20*/  FSEL R11, R11, RZ, P6 ;  /* 0x000000ff0b0b7208 */ /* 0x000fe40003000000 */
[----:B------:R-:W-:-:S03]  /*0d30*/  FSEL R7, R7, RZ, P0 ;  /* 0x000000ff07077208 */ /* 0x000fc60000000000 */
[----:B------:R-:W-:Y:S04]  /*0d40*/  STG.E.128 desc[UR4][R2.64], R8 ;  /* 0x0000000802007986 */ /* 0x000fe8000c101d04 */
[----:B------:R-:W-:Y:S01]  /*0d50*/  STG.E.128 desc[UR4][R2.64+0x800], R4 ;  /* 0x0008000402007986 */ /* 0x000fe2000c101d04 */
[----:B------:R-:W-:Y:S05]  /*0d60*/  EXIT ;  /* 0x000000000000794d */ /* 0x000fea0003800000 */
.L_x_0:
[----:B------:R-:W-:-:S00]  /*0d70*/  BRA `(.L_x_0) ;  /* 0xfffffffc00fc7947 */ /* 0x000fc0000383ffff */
[----:B------:R-:W-:-:S00]  /*0d80*/  NOP ;  /* 0x0000000000007918 */ /* 0x000fc00000000000 */
[----:B------:R-:W-:-:S00]  /*0d90*/  NOP ;  /* 0x0000000000007918 */ /* 0x000fc00000000000 */
[----:B------:R-:W-:-:S00]  /*0da0*/  NOP ;  /* 0x0000000000007918 */ /* 0x000fc00000000000 */
[----:B------:R-:W-:-:S00]  /*0db0*/  NOP ;  /* 0x0000000000007918 */ /* 0x000fc00000000000 */
[----:B------:R-:W-:-:S00]  /*0dc0*/  NOP ;  /* 0x0000000000007918 */ /* 0x000fc00000000000 */
[----:B------:R-:W-:-:S00]  /*0dd0*/  NOP ;  /* 0x0000000000007918 */ /* 0x000fc00000000000 */
[----:B------:R-:W-:-:S00]  /*0de0*/  NOP ;  /* 0x0000000000007918 */ /* 0x000fc00000000000 */
[----:B------:R-:W-:-:S00]  /*0df0*/  NOP ;  /* 0x0000000000007918 */ /* 0x000fc00000000000 */
.L_x_1:


//--------------------- .nv.global.init           --------------------------
	.section	.nv.global.init,"aw",@progbits
.nv.global.init:
	.type		_$_str,@object
	.size		_$_str,(_$_str_$_2 - _$_str)
_$_str:
        /*0000*/ 	.byte	0x5f, 0x5f, 0x43, 0x55, 0x44, 0x41, 0x5f, 0x46, 0x54, 0x5a, 0x00
	.type		_$_str_$_2,@object
	.size		_$_str_$_2,(.L_1 - _$_str_$_2)
_$_str_$_2:
        /*000b*/ 	.byte	0x5f, 0x5f, 0x43, 0x55, 0x44, 0x41, 0x5f, 0x50, 0x52, 0x45, 0x43, 0x5f, 0x53, 0x51, 0x52, 0x54
        /*001b*/ 	.byte	0x00
.L_1:


//--------------------- .nv.constant0.triton_poi_fused__native_batch_norm_legit_no_training_add_convolution_relu_17 --------------------------
	.section	.nv.constant0.triton_poi_fused__native_batch_norm_legit_no_training_add_convolution_relu_17,"a",@progbits
	.sectionflags	@""
	.align	4
.nv.constant0.triton_poi_fused__native_batch_norm_legit_no_training_add_convolution_relu_17:
	.zero		628
